	.headerflags	@"EF_CUDA_TEXMODE_UNIFIED EF_CUDA_64BIT_ADDRESS EF_CUDA_ACCELERATORS EF_CUDA_SM90 EF_CUDA_VIRTUAL_SM(EF_CUDA_SM90)"
	.elftype	@"ET_EXEC"


//--------------------- .nv.info                  --------------------------
	.section	.nv.info,"",@"SHT_CUDA_INFO"
	.align	4


	//----- nvinfo : EIATTR_REGCOUNT
	.align		4
        /*0000*/ 	.byte	0x04, 0x2f
        /*0002*/ 	.short	(.L_1 - .L_0)
	.align		4
.L_0:
        /*0004*/ 	.word	index@(triton_poi_fused__unsafe_index_add_convolution_mul_sub_56)
        /*0008*/ 	.word	0x00000026


	//----- nvinfo : EIATTR_MIN_STACK_SIZE
	.align		4
.L_1:
        /*000c*/ 	.byte	0x04, 0x12
        /*000e*/ 	.short	(.L_3 - .L_2)
	.align		4
.L_2:
        /*0010*/ 	.word	index@(triton_poi_fused__unsafe_index_add_convolution_mul_sub_56)
        /*0014*/ 	.word	0x00000000


	//----- nvinfo : EIATTR_FRAME_SIZE
	.align		4
.L_3:
        /*0018*/ 	.byte	0x04, 0x11
        /*001a*/ 	.short	(.L_5 - .L_4)
	.align		4
.L_4:
        /*001c*/ 	.word	index@(triton_poi_fused__unsafe_index_add_convolution_mul_sub_56)
        /*0020*/ 	.word	0x00000000


	//----- nvinfo : EIATTR_MIN_STACK_SIZE
	.align		4
.L_5:
        /*0024*/ 	.byte	0x04, 0x12
        /*0026*/ 	.short	(.L_7 - .L_6)
	.align		4
.L_6:
        /*0028*/ 	.word	index@(triton_poi_fused__unsafe_index_add_convolution_mul_sub_56)
        /*002c*/ 	.word	0x00000000
.L_7:


//--------------------- .nv.info.triton_poi_fused__unsafe_index_add_convolution_mul_sub_56 --------------------------
	.section	.nv.info.triton_poi_fused__unsafe_index_add_convolution_mul_sub_56,"",@"SHT_CUDA_INFO"
	.sectionflags	@""
	.align	4


	//----- nvinfo : EIATTR_CUDA_API_VERSION
	.align		4
        /*0000*/ 	.byte	0x04, 0x37
        /*0002*/ 	.short	(.L_9 - .L_8)
.L_8:
        /*0004*/ 	.word	0x0000007c


	//----- nvinfo : EIATTR_KPARAM_INFO
	.align		4
.L_9:
        /*0008*/ 	.byte	0x04, 0x17
        /*000a*/ 	.short	(.L_11 - .L_10)
.L_10:
        /*000c*/ 	.word	0x00000000
        /*0010*/ 	.short	0x0009
        /*0012*/ 	.short	0x0048
        /*0014*/ 	.byte	0x00, 0xf0, 0x11, 0x00


	//----- nvinfo : EIATTR_KPARAM_INFO
	.align		4
.L_11:
        /*0018*/ 	.byte	0x04, 0x17
        /*001a*/ 	.short	(.L_13 - .L_12)
.L_12:
        /*001c*/ 	.word	0x00000000
        /*0020*/ 	.short	0x0008
        /*0022*/ 	.short	0x0040
        /*0024*/ 	.byte	0x00, 0xf4, 0x21, 0x00


	//----- nvinfo : EIATTR_KPARAM_INFO
	.align		4
.L_13:
        /*0028*/ 	.byte	0x04, 0x17
        /*002a*/ 	.short	(.L_15 - .L_14)
.L_14:
        /*002c*/ 	.word	0x00000000
        /*0030*/ 	.short	0x0007
        /*0032*/ 	.short	0x0038
        /*0034*/ 	.byte	0x00, 0xf4, 0x21, 0x00


	//----- nvinfo : EIATTR_KPARAM_INFO
	.align		4
.L_15:
        /*0038*/ 	.byte	0x04, 0x17
        /*003a*/ 	.short	(.L_17 - .L_16)
.L_16:
        /*003c*/ 	.word	0x00000000
        /*0040*/ 	.short	0x0006
        /*0042*/ 	.short	0x0030
        /*0044*/ 	.byte	0x00, 0xf4, 0x21, 0x00


	//----- nvinfo : EIATTR_KPARAM_INFO
	.align		4
.L_17:
        /*0048*/ 	.byte	0x04, 0x17
        /*004a*/ 	.short	(.L_19 - .L_18)
.L_18:
        /*004c*/ 	.word	0x00000000
        /*0050*/ 	.short	0x0005
        /*0052*/ 	.short	0x0028
        /*0054*/ 	.byte	0x00, 0xf4, 0x21, 0x00


	//----- nvinfo : EIATTR_KPARAM_INFO
	.align		4
.L_19:
        /*0058*/ 	.byte	0x04, 0x17
        /*005a*/ 	.short	(.L_21 - .L_20)
.L_20:
        /*005c*/ 	.word	0x00000000
        /*0060*/ 	.short	0x0004
        /*0062*/ 	.short	0x0020
        /*0064*/ 	.byte	0x00, 0xf4, 0x21, 0x00


	//----- nvinfo : EIATTR_KPARAM_INFO
	.align		4
.L_21:
        /*0068*/ 	.byte	0x04, 0x17
        /*006a*/ 	.short	(.L_23 - .L_22)
.L_22:
        /*006c*/ 	.word	0x00000000
        /*0070*/ 	.short	0x0003
        /*0072*/ 	.short	0x0018
        /*0074*/ 	.byte	0x00, 0xf4, 0x21, 0x00


	//----- nvinfo : EIATTR_KPARAM_INFO
	.align		4
.L_23:
        /*0078*/ 	.byte	0x04, 0x17
        /*007a*/ 	.short	(.L_25 - .L_24)
.L_24:
        /*007c*/ 	.word	0x00000000
        /*0080*/ 	.short	0x0002
        /*0082*/ 	.short	0x0010
        /*0084*/ 	.byte	0x00, 0xf4, 0x21, 0x00


	//----- nvinfo : EIATTR_KPARAM_INFO
	.align		4
.L_25:
        /*0088*/ 	.byte	0x04, 0x17
        /*008a*/ 	.short	(.L_27 - .L_26)
.L_26:
        /*008c*/ 	.word	0x00000000
        /*0090*/ 	.short	0x0001
        /*0092*/ 	.short	0x0008
        /*0094*/ 	.byte	0x00, 0xf4, 0x21, 0x00


	//----- nvinfo : EIATTR_KPARAM_INFO
	.align		4
.L_27:
        /*0098*/ 	.byte	0x04, 0x17
        /*009a*/ 	.short	(.L_29 - .L_28)
.L_28:
        /*009c*/ 	.word	0x00000000
        /*00a0*/ 	.short	0x0000
        /*00a2*/ 	.short	0x0000
        /*00a4*/ 	.byte	0x00, 0xf4, 0x21, 0x00


	//----- nvinfo : EIATTR_SPARSE_MMA_MASK
	.align		4
.L_29:
        /*00a8*/ 	.byte	0x03, 0x50
        /*00aa*/ 	.short	0x0000


	//----- nvinfo : EIATTR_MAXREG_COUNT
	.align		4
        /*00ac*/ 	.byte	0x03, 0x1b
        /*00ae*/ 	.short	0x00ff


	//----- nvinfo : EIATTR_EXIT_INSTR_OFFSETS
	.align		4
        /*00b0*/ 	.byte	0x04, 0x1c
        /*00b2*/ 	.short	(.L_31 - .L_30)


	//   ....[0]....
.L_30:
        /*00b4*/ 	.word	0x00000dc0


	//----- nvinfo : EIATTR_REQNTID
	.align		4
.L_31:
        /*00b8*/ 	.byte	0x04, 0x10
        /*00ba*/ 	.short	(.L_33 - .L_32)
.L_32:
        /*00bc*/ 	.word	0x00000080
        /*00c0*/ 	.word	0x00000001
        /*00c4*/ 	.word	0x00000001


	//----- nvinfo : EIATTR_CBANK_PARAM_SIZE
	.align		4
.L_33:
        /*00c8*/ 	.byte	0x03, 0x19
        /*00ca*/ 	.short	0x004c


	//----- nvinfo : EIATTR_PARAM_CBANK
	.align		4
        /*00cc*/ 	.byte	0x04, 0x0a
        /*00ce*/ 	.short	(.L_35 - .L_34)
	.align		4
.L_34:
        /*00d0*/ 	.word	index@(.nv.constant0.triton_poi_fused__unsafe_index_add_convolution_mul_sub_56)
        /*00d4*/ 	.short	0x0210
        /*00d6*/ 	.short	0x004c


	//----- nvinfo : EIATTR_SW_WAR
	.align		4
.L_35:
        /*00d8*/ 	.byte	0x04, 0x36
        /*00da*/ 	.short	(.L_37 - .L_36)
.L_36:
        /*00dc*/ 	.word	0x00000008
.L_37:


//--------------------- .nv.callgraph             --------------------------
	.section	.nv.callgraph,"",@"SHT_CUDA_CALLGRAPH"
	.align	4
	.sectionentsize	8
	.align		4
        /*0000*/ 	.word	0x00000000
	.align		4
        /*0004*/ 	.word	0xffffffff
	.align		4
        /*0008*/ 	.word	0x00000000
	.align		4
        /*000c*/ 	.word	0xfffffffe
	.align		4
        /*0010*/ 	.word	0x00000000
	.align		4
        /*0014*/ 	.word	0xfffffffd
	.align		4
        /*0018*/ 	.word	0x00000000
	.align		4
        /*001c*/ 	.word	0xfffffffc


//--------------------- .text.triton_poi_fused__unsafe_index_add_convolution_mul_sub_56 --------------------------
	.section	.text.triton_poi_fused__unsafe_index_add_convolution_mul_sub_56,"ax",@progbits
	.align	128
        .global         triton_poi_fused__unsafe_index_add_convolution_mul_sub_56
        .type           triton_poi_fused__unsafe_index_add_convolution_mul_sub_56,@function
        .size           triton_poi_fused__unsafe_index_add_convolution_mul_sub_56,(.L_x_1 - triton_poi_fused__unsafe_index_add_convolution_mul_sub_56)
        .other          triton_poi_fused__unsafe_index_add_convolution_mul_sub_56,@"STO_CUDA_ENTRY STV_DEFAULT"
triton_poi_fused__unsafe_index_add_convolution_mul_sub_56:
.text.triton_poi_fused__unsafe_index_add_convolution_mul_sub_56:
[----:B------:R-:W-:Y:S01]  /*0000*/  LDC R1, c[0x0][0x28] ;  /* 0x00000a00ff017b82 */ /* 0x000fe20000000800 */
[----:B------:R-:W1:Y:S07]  /*0010*/  S2R R0, SR_TID.X ;  /* 0x0000000000007919 */ /* 0x000e6e0000002100 */
[----:B------:R-:W2:Y:S01]  /*0020*/  LDC.64 R16, c[0x0][0x218] ;  /* 0x00008600ff107b82 */ /* 0x000ea20000000a00 */
[----:B------:R-:W-:Y:S01]  /*0030*/  ULDC.64 UR4, c[0x0][0x208] ;  /* 0x0000820000047ab9 */ /* 0x000fe20000000a00 */
[----:B------:R-:W-:Y:S01]  /*0040*/  ULDC.64 UR6, c[0x0][0x228] ;  /* 0x00008a0000067ab9 */ /* 0x000fe20000000a00 */
[----:B------:R-:W3:Y:S05]  /*0050*/  S2R R3, SR_CTAID.X ;  /* 0x0000000000037919 */ /* 0x000eea0000002500 */
[----:B------:R-:W4:Y:S08]  /*0060*/  LDC.64 R28, c[0x0][0x220] ;  /* 0x00008800ff1c7b82 */ /* 0x000f300000000a00 */
[----:B------:R-:W5:Y:S01]  /*0070*/  LDC.64 R30, c[0x0][0x238] ;  /* 0x00008e00ff1e7b82 */ /* 0x000f620000000a00 */
[----:B-1----:R-:W-:-:S05]  /*0080*/  IMAD.SHL.U32 R0, R0, 0x4, RZ ;  /* 0x0000000400007824 */ /* 0x002fca00078e00ff */
[----:B------:R-:W-:-:S05]  /*0090*/  LOP3.LUT R0, R0, 0x1fc, RZ, 0xc0, !PT ;  /* 0x000001fc00007812 */ /* 0x000fca00078ec0ff */
[----:B---3--:R-:W-:-:S05]  /*00a0*/  IMAD R0, R3, 0x200, R0 ;  /* 0x0000020003007824 */ /* 0x008fca00078e0200 */
[----:B------:R-:W-:-:S04]  /*00b0*/  SHF.R.S32.HI R5, RZ, 0x1f, R0 ;  /* 0x0000001fff057819 */ /* 0x000fc80000011400 */
[----:B------:R-:W-:-:S04]  /*00c0*/  LEA.HI R5, R5, R0, RZ, 0x6 ;  /* 0x0000000005057211 */ /* 0x000fc800078f30ff */
[----:B------:R-:W-:-:S04]  /*00d0*/  SHF.R.S32.HI R2, RZ, 0x6, R5 ;  /* 0x00000006ff027819 */ /* 0x000fc80000011405 */
[----:B------:R-:W-:-:S04]  /*00e0*/  LEA.HI R4, R2, R2, RZ, 0x6 ;  /* 0x0000000202047211 */ /* 0x000fc800078f30ff */
[----:B------:R-:W-:-:S04]  /*00f0*/  LOP3.LUT R7, R4, 0xffffffc0, RZ, 0xc0, !PT ;  /* 0xffffffc004077812 */ /* 0x000fc800078ec0ff */
[----:B------:R-:W-:Y:S02]  /*0100*/  IADD3 R2, R2, -R7, RZ ;  /* 0x8000000702027210 */ /* 0x000fe40007ffe0ff */
[----:B------:R-:W-:Y:S02]  /*0110*/  LOP3.LUT R7, R5, 0xffffffc0, RZ, 0xc0, !PT ;  /* 0xffffffc005077812 */ /* 0x000fe400078ec0ff */
[----:B------:R-:W1:Y:S01]  /*0120*/  LDC.64 R4, c[0x0][0x248] ;  /* 0x00009200ff047b82 */ /* 0x000e620000000a00 */
[----:B--2---:R-:W-:-:S06]  /*0130*/  IMAD.WIDE R16, R2, 0x8, R16 ;  /* 0x0000000802107825 */ /* 0x004fcc00078e0210 */
[----:B------:R-:W2:Y:S01]  /*0140*/  LDG.E.EL.64 R16, desc[UR4][R16.64] ;  /* 0x0000000410107981 */ /* 0x000ea2000c2e1b00 */
[----:B------:R-:W-:-:S04]  /*0150*/  IMAD.IADD R7, R0, 0x1, -R7 ;  /* 0x0000000100077824 */ /* 0x000fc800078e0a07 */
[----:B----4-:R-:W-:-:S06]  /*0160*/  IMAD.WIDE R8, R7, 0x8, R28 ;  /* 0x0000000807087825 */ /* 0x010fcc00078e021c */
[----:B------:R-:W3:Y:S01]  /*0170*/  LDG.E.EL.128 R8, desc[UR4][R8.64] ;  /* 0x0000000408087981 */ /* 0x000ee2000c2e1d00 */
[----:B-----5:R-:W-:-:S06]  /*0180*/  IMAD.WIDE R12, R7, 0x8, R30 ;  /* 0x00000008070c7825 */ /* 0x020fcc00078e021e */
[----:B------:R-:W4:Y:S01]  /*0190*/  LDG.E.EL.128 R12, desc[UR4][R12.64] ;  /* 0x000000040c0c7981 */ /* 0x000f22000c2e1d00 */
[----:B-1----:R-:W-:-:S06]  /*01a0*/  IMAD.WIDE R4, R2, 0x8, R4 ;  /* 0x0000000802047825 */ /* 0x002fcc00078e0204 */
[----:B------:R-:W5:Y:S01]  /*01b0*/  LDG.E.EL.64 R4, desc[UR4][R4.64] ;  /* 0x0000000404047981 */ /* 0x000f62000c2e1b00 */
[----:B------:R-:W-:Y:S02]  /*01c0*/  SHF.R.S32.HI R3, RZ, 0x16, R3 ;  /* 0x00000016ff037819 */ /* 0x000fe40000011403 */
[----:B------:R-:W-:Y:S02]  /*01d0*/  IADD3 R23, R0, 0x2, RZ ;  /* 0x0000000200177810 */ /* 0x000fe40007ffe0ff */
[----:B------:R-:W-:Y:S02]  /*01e0*/  SGXT R3, R3, 0x1 ;  /* 0x000000010303781a */ /* 0x000fe40000000200 */
[----:B--2---:R-:W-:-:S04]  /*01f0*/  SHF.R.U32.HI R19, RZ, 0x1e, R17 ;  /* 0x0000001eff137819 */ /* 0x004fc80000011611 */
[----:B------:R-:W-:-:S04]  /*0200*/  LOP3.LUT R19, R19, 0x2, RZ, 0xc0, !PT ;  /* 0x0000000213137812 */ /* 0x000fc800078ec0ff */
[----:B------:R-:W-:Y:S02]  /*0210*/  IADD3 R6, P0, R16, R19, RZ ;  /* 0x0000001310067210 */ /* 0x000fe40007f1e0ff */
[----:B------:R-:W-:Y:S02]  /*0220*/  LEA.HI R16, R3, R0, RZ, 0xc ;  /* 0x0000000003107211 */ /* 0x000fe400078f60ff */
[----:B---3--:R-:W-:Y:S01]  /*0230*/  SHF.R.U32.HI R24, RZ, 0x1c, R9 ;  /* 0x0000001cff187819 */ /* 0x008fe20000011609 */
[----:B------:R-:W-:Y:S01]  /*0240*/  IMAD.X R17, RZ, RZ, R17, P0 ;  /* 0x000000ffff117224 */ /* 0x000fe200000e0611 */
[----:B------:R-:W-:Y:S02]  /*0250*/  LEA R19, P0, R8, UR6, 0x2 ;  /* 0x0000000608137c11 */ /* 0x000fe4000f8010ff */
[----:B------:R-:W-:Y:S02]  /*0260*/  LOP3.LUT R24, R24, 0x8, RZ, 0xc0, !PT ;  /* 0x0000000818187812 */ /* 0x000fe400078ec0ff */
[----:B------:R-:W-:-:S02]  /*0270*/  LEA.HI.X R8, R8, UR7, R9, 0x2, P0 ;  /* 0x0000000708087c11 */ /* 0x000fc400080f1409 */
[----:B------:R-:W-:Y:S01]  /*0280*/  LEA.HI R9, R3, R23, RZ, 0x6 ;  /* 0x0000001703097211 */ /* 0x000fe200078f30ff */
[----:B------:R-:W-:Y:S01]  /*0290*/  IMAD.SHL.U32 R3, R6, 0x8, RZ ;  /* 0x0000000806037824 */ /* 0x000fe200078e00ff */
[----:B------:R-:W-:Y:S02]  /*02a0*/  SHF.R.S32.HI R16, RZ, 0xc, R16 ;  /* 0x0000000cff107819 */ /* 0x000fe40000011410 */
[----:B------:R-:W-:Y:S02]  /*02b0*/  IADD3 R24, P0, R24, R19, RZ ;  /* 0x0000001318187210 */ /* 0x000fe40007f1e0ff */
[----:B------:R-:W-:Y:S02]  /*02c0*/  LOP3.LUT R18, R9, 0xffffffc0, RZ, 0xc0, !PT ;  /* 0xffffffc009127812 */ /* 0x000fe400078ec0ff */
[----:B------:R-:W-:Y:S02]  /*02d0*/  LEA.HI R9, R16, R16, RZ, 0x2 ;  /* 0x0000001010097211 */ /* 0x000fe400078f10ff */
[----:B------:R-:W-:Y:S01]  /*02e0*/  SHF.L.U64.HI R17, R6, 0x3, R17 ;  /* 0x0000000306117819 */ /* 0x000fe20000010211 */
[----:B------:R-:W-:Y:S01]  /*02f0*/  IMAD.X R6, RZ, RZ, R8, P0 ;  /* 0x000000ffff067224 */ /* 0x000fe200000e0608 */
[----:B------:R-:W-:-:S02]  /*0300*/  IADD3 R32, P0, R3, R24, RZ ;  /* 0x0000001803207210 */ /* 0x000fc40007f1e0ff */
[----:B------:R-:W-:Y:S02]  /*0310*/  LOP3.LUT R9, R9, 0xfffffffc, RZ, 0xc0, !PT ;  /* 0xfffffffc09097812 */ /* 0x000fe400078ec0ff */
[----:B------:R-:W-:Y:S01]  /*0320*/  IADD3 R23, R23, -R18, RZ ;  /* 0x8000001217177210 */ /* 0x000fe20007ffe0ff */
[----:B------:R-:W-:Y:S01]  /*0330*/  IMAD.X R33, R17, 0x1, R6, P0 ;  /* 0x0000000111217824 */ /* 0x000fe200000e0606 */
[----:B----4-:R-:W-:Y:S01]  /*0340*/  SHF.R.U32.HI R18, RZ, 0x1c, R13 ;  /* 0x0000001cff127819 */ /* 0x010fe2000001160d */
[----:B------:R-:W-:Y:S01]  /*0350*/  IMAD.IADD R21, R16, 0x1, -R9 ;  /* 0x0000000110157824 */ /* 0x000fe200078e0a09 */
[----:B------:R-:W-:Y:S02]  /*0360*/  LEA R9, P0, R12, UR6, 0x2 ;  /* 0x000000060c097c11 */ /* 0x000fe4000f8010ff */
[----:B------:R-:W-:Y:S02]  /*0370*/  LOP3.LUT R18, R18, 0x8, RZ, 0xc0, !PT ;  /* 0x0000000812127812 */ /* 0x000fe400078ec0ff */
[----:B------:R-:W-:-:S02]  /*0380*/  LEA.HI.X R12, R12, UR7, R13, 0x2, P0 ;  /* 0x000000070c0c7c11 */ /* 0x000fc400080f140d */
[----:B------:R-:W-:Y:S02]  /*0390*/  IADD3 R18, P0, R18, R9, RZ ;  /* 0x0000000912127210 */ /* 0x000fe40007f1e0ff */
[----:B-----5:R-:W-:Y:S02]  /*03a0*/  SHF.R.U32.HI R19, RZ, 0x1e, R5 ;  /* 0x0000001eff137819 */ /* 0x020fe40000011605 */
[----:B------:R-:W-:Y:S01]  /*03b0*/  SHF.L.U32 R16, R16, 0x2, RZ ;  /* 0x0000000210107819 */ /* 0x000fe200000006ff */
[----:B------:R-:W-:Y:S01]  /*03c0*/  IMAD.X R9, RZ, RZ, R12, P0 ;  /* 0x000000ffff097224 */ /* 0x000fe200000e060c */
[----:B------:R-:W-:Y:S02]  /*03d0*/  IADD3 R26, P0, R18, R3, RZ ;  /* 0x00000003121a7210 */ /* 0x000fe40007f1e0ff */
[----:B------:R-:W-:Y:S01]  /*03e0*/  LOP3.LUT R19, R19, 0x2, RZ, 0xc0, !PT ;  /* 0x0000000213137812 */ /* 0x000fe200078ec0ff */
[----:B------:R-:W-:-:S04]  /*03f0*/  IMAD.WIDE R32, R16, 0x4, R32 ;  /* 0x0000000410207825 */ /* 0x000fc800078e0220 */
[----:B------:R-:W-:Y:S01]  /*0400*/  IMAD.X R27, R9, 0x1, R17, P0 ;  /* 0x00000001091b7824 */ /* 0x000fe200000e0611 */
[----:B------:R-:W-:Y:S01]  /*0410*/  IADD3 R19, P0, R4, R19, RZ ;  /* 0x0000001304137210 */ /* 0x000fe20007f1e0ff */
[----:B------:R1:W2:Y:S01]  /*0420*/  LDG.E.EL R22, desc[UR4][R32.64] ;  /* 0x0000000420167981 */ /* 0x0002a2000c2e1900 */
[----:B------:R-:W-:Y:S02]  /*0430*/  IMAD.WIDE R26, R16, 0x4, R26 ;  /* 0x00000004101a7825 */ /* 0x000fe400078e021a */
[----:B------:R-:W-:Y:S02]  /*0440*/  IADD3.X R20, RZ, R5, RZ, P0, !PT ;  /* 0x00000005ff147210 */ /* 0x000fe400007fe4ff */
[----:B------:R-:W1:Y:S02]  /*0450*/  LDC.64 R4, c[0x0][0x230] ;  /* 0x00008c00ff047b82 */ /* 0x000e640000000a00 */
[C---:B------:R-:W-:Y:S01]  /*0460*/  SHF.L.U64.HI R20, R19.reuse, 0x3, R20 ;  /* 0x0000000313147819 */ /* 0x040fe20000010214 */
[----:B------:R-:W-:Y:S01]  /*0470*/  IMAD.SHL.U32 R19, R19, 0x8, RZ ;  /* 0x0000000813137824 */ /* 0x000fe200078e00ff */
[----:B------:R3:W4:Y:S01]  /*0480*/  LDG.E.EL R8, desc[UR4][R26.64] ;  /* 0x000000041a087981 */ /* 0x000722000c2e1900 */
[----:B-1----:R-:W-:-:S03]  /*0490*/  IMAD.WIDE R32, R21, 0x4, R4 ;  /* 0x0000000415207825 */ /* 0x002fc600078e0204 */
[----:B------:R-:W1:Y:S01]  /*04a0*/  LDC.64 R4, c[0x0][0x240] ;  /* 0x00009000ff047b82 */ /* 0x000e620000000a00 */
[----:B------:R-:W-:Y:S01]  /*04b0*/  IADD3 R12, P0, R19, R24, RZ ;  /* 0x00000018130c7210 */ /* 0x000fe20007f1e0ff */
[----:B------:R-:W2:Y:S04]  /*04c0*/  LDG.E.EL R21, desc[UR4][R32.64] ;  /* 0x0000000420157981 */ /* 0x000ea8000c2e1900 */
[----:B------:R-:W-:Y:S02]  /*04d0*/  IMAD.X R13, R20, 0x1, R6, P0 ;  /* 0x00000001140d7824 */ /* 0x000fe400000e0606 */
[----:B-1----:R-:W-:Y:S01]  /*04e0*/  IMAD.WIDE R4, R7, 0x4, R4 ;  /* 0x0000000407047825 */ /* 0x002fe200078e0204 */
[----:B------:R-:W-:-:S03]  /*04f0*/  IADD3 R24, P0, R19, R18, RZ ;  /* 0x0000001213187210 */ /* 0x000fc60007f1e0ff */
[----:B------:R-:W-:Y:S02]  /*0500*/  IMAD.WIDE R12, R16, 0x4, R12 ;  /* 0x00000004100c7825 */ /* 0x000fe400078e020c */
[----:B------:R-:W5:Y:S01]  /*0510*/  LDG.E.EL.128 R4, desc[UR4][R4.64] ;  /* 0x0000000404047981 */ /* 0x000f62000c2e1d00 */
[----:B------:R-:W-:-:S03]  /*0520*/  IADD3.X R25, R20, R9, RZ, P0, !PT ;  /* 0x0000000914197210 */ /* 0x000fc600007fe4ff */
[----:B------:R1:W5:Y:S01]  /*0530*/  LDG.E.EL R12, desc[UR4][R12.64] ;  /* 0x000000040c0c7981 */ /* 0x000362000c2e1900 */
[----:B---3--:R-:W-:Y:S01]  /*0540*/  SHF.R.U32.HI R26, RZ, 0x1c, R15 ;  /* 0x0000001cff1a7819 */ /* 0x008fe2000001160f */
[----:B------:R-:W-:-:S03]  /*0550*/  IMAD.WIDE R24, R16, 0x4, R24 ;  /* 0x0000000410187825 */ /* 0x000fc600078e0218 */
[----:B------:R-:W-:-:S03]  /*0560*/  LOP3.LUT R26, R26, 0x8, RZ, 0xc0, !PT ;  /* 0x000000081a1a7812 */ /* 0x000fc600078ec0ff */
[----:B------:R3:W3:Y:S01]  /*0570*/  LDG.E.EL R24, desc[UR4][R24.64] ;  /* 0x0000000418187981 */ /* 0x0006e2000c2e1900 */
[C---:B--2---:R-:W-:Y:S01]  /*0580*/  FADD R9, R21.reuse, R22 ;  /* 0x0000001615097221 */ /* 0x044fe20000000000 */
[----:B----4-:R-:W-:Y:S01]  /*0590*/  FADD R8, R21, R8 ;  /* 0x0000000815087221 */ /* 0x010fe20000000000 */
[----:B------:R-:W-:-:S03]  /*05a0*/  SHF.R.U32.HI R22, RZ, 0x1c, R11 ;  /* 0x0000001cff167819 */ /* 0x000fc6000001160b */
[----:B------:R-:W-:Y:S01]  /*05b0*/  FADD R8, -R9, R8 ;  /* 0x0000000809087221 */ /* 0x000fe20000000100 */
[----:B-1----:R-:W-:-:S03]  /*05c0*/  LOP3.LUT R13, R22, 0x8, RZ, 0xc0, !PT ;  /* 0x00000008160d7812 */ /* 0x002fc600078ec0ff */
[----:B-----5:R-:W-:Y:S01]  /*05d0*/  FFMA R18, R4, R8, R9 ;  /* 0x0000000804127223 */ /* 0x020fe20000000009 */
[----:B------:R-:W-:-:S04]  /*05e0*/  LEA R8, P0, R10, UR6, 0x2 ;  /* 0x000000060a087c11 */ /* 0x000fc8000f8010ff */
[----:B------:R-:W-:Y:S02]  /*05f0*/  LEA.HI.X R27, R10, UR7, R11, 0x2, P0 ;  /* 0x000000070a1b7c11 */ /* 0x000fe400080f140b */
[----:B------:R-:W-:-:S05]  /*0600*/  IADD3 R13, P0, R13, R8, RZ ;  /* 0x000000080d0d7210 */ /* 0x000fca0007f1e0ff */
[----:B------:R-:W-:Y:S01]  /*0610*/  IMAD.X R27, RZ, RZ, R27, P0 ;  /* 0x000000ffff1b7224 */ /* 0x000fe200000e061b */
[----:B------:R-:W-:-:S05]  /*0620*/  IADD3 R8, P0, R13, R3, RZ ;  /* 0x000000030d087210 */ /* 0x000fca0007f1e0ff */
[----:B------:R-:W-:Y:S02]  /*0630*/  IMAD.X R9, R27, 0x1, R17, P0 ;  /* 0x000000011b097824 */ /* 0x000fe400000e0611 */
[----:B------:R-:W-:Y:S01]  /*0640*/  IMAD.WIDE R10, R16, 0x4, R8 ;  /* 0x00000004100a7825 */ /* 0x000fe200078e0208 */
[----:B------:R-:W-:-:S04]  /*0650*/  LEA R9, P0, R14, UR6, 0x2 ;  /* 0x000000060e097c11 */ /* 0x000fc8000f8010ff */
[----:B---3--:R-:W-:Y:S01]  /*0660*/  LEA.HI.X R25, R14, UR7, R15, 0x2, P0 ;  /* 0x000000070e197c11 */ /* 0x008fe200080f140f */
[----:B------:R-:W2:Y:S01]  /*0670*/  LDG.E.EL R22, desc[UR4][R10.64] ;  /* 0x000000040a167981 */ /* 0x000ea2000c2e1900 */
[----:B------:R-:W-:Y:S01]  /*0680*/  IADD3 R26, P0, R26, R9, RZ ;  /* 0x000000091a1a7210 */ /* 0x000fe20007f1e0ff */
[----:B------:R-:W-:-:S06]  /*0690*/  IMAD.WIDE R8, R23, 0x8, R28 ;  /* 0x0000000817087825 */ /* 0x000fcc00078e021c */
[----:B------:R-:W3:Y:S01]  /*06a0*/  LDG.E.EL.128 R8, desc[UR4][R8.64] ;  /* 0x0000000408087981 */ /* 0x000ee2000c2e1d00 */
[----:B------:R-:W-:Y:S02]  /*06b0*/  IADD3.X R25, RZ, R25, RZ, P0, !PT ;  /* 0x00000019ff197210 */ /* 0x000fe400007fe4ff */
[----:B------:R-:W-:Y:S01]  /*06c0*/  IADD3 R14, P0, R26, R3, RZ ;  /* 0x000000031a0e7210 */ /* 0x000fe20007f1e0ff */
[C---:B------:R-:W-:Y:S01]  /*06d0*/  FADD R29, R21.reuse, R12 ;  /* 0x0000000c151d7221 */ /* 0x040fe20000000000 */
[----:B------:R-:W-:-:S03]  /*06e0*/  FADD R24, R21, R24 ;  /* 0x0000001815187221 */ /* 0x000fc60000000000 */
[----:B------:R-:W-:Y:S01]  /*06f0*/  IMAD.X R15, R25, 0x1, R17, P0 ;  /* 0x00000001190f7824 */ /* 0x000fe200000e0611 */
[----:B------:R-:W-:Y:S01]  /*0700*/  IADD3 R12, P0, R19, R13, RZ ;  /* 0x0000000d130c7210 */ /* 0x000fe20007f1e0ff */
[----:B------:R-:W-:Y:S01]  /*0710*/  FADD R24, -R29, R24 ;  /* 0x000000181d187221 */ /* 0x000fe20000000100 */
[----:B------:R-:W-:-:S04]  /*0720*/  IMAD.WIDE R14, R16, 0x4, R14 ;  /* 0x00000004100e7825 */ /* 0x000fc800078e020e */
[----:B------:R-:W-:Y:S01]  /*0730*/  FFMA R29, R4, R24, R29 ;  /* 0x00000018041d7223 */ /* 0x000fe2000000001d */
[----:B------:R-:W-:Y:S01]  /*0740*/  IMAD.X R13, R20, 0x1, R27, P0 ;  /* 0x00000001140d7824 */ /* 0x000fe200000e061b */
[----:B------:R1:W4:Y:S01]  /*0750*/  LDG.E.EL R28, desc[UR4][R14.64] ;  /* 0x000000040e1c7981 */ /* 0x000322000c2e1900 */
[----:B------:R-:W-:-:S04]  /*0760*/  IMAD.WIDE R32, R16, 0x4, R12 ;  /* 0x0000000410207825 */ /* 0x000fc800078e020c */
[----:B------:R-:W-:Y:S01]  /*0770*/  IMAD.WIDE R12, R23, 0x8, R30 ;  /* 0x00000008170c7825 */ /* 0x000fe200078e021e */
[----:B------:R-:W-:Y:S01]  /*0780*/  IADD3 R26, P1, R19, R26, RZ ;  /* 0x0000001a131a7210 */ /* 0x000fe20007f3e0ff */
[----:B------:R5:W5:Y:S01]  /*0790*/  LDG.E.EL R4, desc[UR4][R32.64] ;  /* 0x0000000420047981 */ /* 0x000b62000c2e1900 */
[--C-:B---3--:R-:W-:Y:S02]  /*07a0*/  SHF.R.U32.HI R24, RZ, 0x1c, R9.reuse ;  /* 0x0000001cff187819 */ /* 0x108fe40000011609 */
[----:B-1----:R-:W-:Y:S02]  /*07b0*/  LEA R15, P0, R8, UR6, 0x2 ;  /* 0x00000006080f7c11 */ /* 0x002fe4000f8010ff */
[----:B------:R-:W-:Y:S02]  /*07c0*/  LOP3.LUT R24, R24, 0x8, RZ, 0xc0, !PT ;  /* 0x0000000818187812 */ /* 0x000fe400078ec0ff */
[----:B------:R-:W-:Y:S02]  /*07d0*/  LEA.HI.X R9, R8, UR7, R9, 0x2, P0 ;  /* 0x0000000708097c11 */ /* 0x000fe400080f1409 */
[----:B------:R-:W-:-:S02]  /*07e0*/  IADD3 R24, P0, R24, R15, RZ ;  /* 0x0000000f18187210 */ /* 0x000fc40007f1e0ff */
[----:B------:R-:W3:Y:S01]  /*07f0*/  LDG.E.EL.128 R12, desc[UR4][R12.64] ;  /* 0x000000040c0c7981 */ /* 0x000ee2000c2e1d00 */
[----:B------:R-:W-:Y:S01]  /*0800*/  IADD3.X R27, R20, R25, RZ, P1, !PT ;  /* 0x00000019141b7210 */ /* 0x000fe20000ffe4ff */
[C---:B--2---:R-:W-:Y:S01]  /*0810*/  FADD R8, R21.reuse, R22 ;  /* 0x0000001615087221 */ /* 0x044fe20000000000 */
[----:B------:R-:W-:Y:S02]  /*0820*/  IMAD.X R9, RZ, RZ, R9, P0 ;  /* 0x000000ffff097224 */ /* 0x000fe400000e0609 */
[----:B----4-:R-:W-:Y:S01]  /*0830*/  FADD R25, R21, R28 ;  /* 0x0000001c15197221 */ /* 0x010fe20000000000 */
[----:B------:R-:W-:Y:S01]  /*0840*/  IMAD.WIDE R22, R16, 0x4, R26 ;  /* 0x0000000410167825 */ /* 0x000fe200078e021a */
[----:B------:R-:W-:-:S03]  /*0850*/  IADD3 R26, P0, R24, R3, RZ ;  /* 0x00000003181a7210 */ /* 0x000fc60007f1e0ff */
[----:B------:R-:W-:Y:S01]  /*0860*/  FADD R25, -R8, R25 ;  /* 0x0000001908197221 */ /* 0x000fe20000000100 */
[----:B------:R-:W-:Y:S01]  /*0870*/  IADD3 R24, P1, R19, R24, RZ ;  /* 0x0000001813187210 */ /* 0x000fe20007f3e0ff */
[----:B------:R-:W-:Y:S02]  /*0880*/  IMAD.X R27, R9, 0x1, R17, P0 ;  /* 0x00000001091b7824 */ /* 0x000fe400000e0611 */
[----:B------:R-:W-:Y:S01]  /*0890*/  FFMA R8, R5, R25, R8 ;  /* 0x0000001905087223 */ /* 0x000fe20000000008 */
[----:B------:R-:W-:Y:S01]  /*08a0*/  IADD3.X R25, R20, R9, RZ, P1, !PT ;  /* 0x0000000914197210 */ /* 0x000fe20000ffe4ff */
[----:B------:R-:W2:Y:S01]  /*08b0*/  LDG.E.EL R22, desc[UR4][R22.64] ;  /* 0x0000000416167981 */ /* 0x000ea2000c2e1900 */
[----:B-----5:R-:W-:-:S04]  /*08c0*/  IMAD.WIDE R32, R16, 0x4, R26 ;  /* 0x0000000410207825 */ /* 0x020fc800078e021a */
[----:B------:R-:W-:Y:S02]  /*08d0*/  IMAD.WIDE R26, R16, 0x4, R24 ;  /* 0x00000004101a7825 */ /* 0x000fe400078e0218 */
[----:B------:R1:W4:Y:S04]  /*08e0*/  LDG.E.EL R24, desc[UR4][R32.64] ;  /* 0x0000000420187981 */ /* 0x000328000c2e1900 */
[----:B------:R-:W5:Y:S01]  /*08f0*/  LDG.E.EL R26, desc[UR4][R26.64] ;  /* 0x000000041a1a7981 */ /* 0x000f62000c2e1900 */
[----:B-1----:R-:W-:-:S04]  /*0900*/  SHF.R.U32.HI R32, RZ, 0x1c, R11 ;  /* 0x0000001cff207819 */ /* 0x002fc8000001160b */
[----:B------:R-:W-:Y:S02]  /*0910*/  LOP3.LUT R32, R32, 0x8, RZ, 0xc0, !PT ;  /* 0x0000000820207812 */ /* 0x000fe400078ec0ff */
[--C-:B---3--:R-:W-:Y:S02]  /*0920*/  SHF.R.U32.HI R30, RZ, 0x1c, R13.reuse ;  /* 0x0000001cff1e7819 */ /* 0x108fe4000001160d */
[----:B------:R-:W-:Y:S02]  /*0930*/  LEA R9, P0, R12, UR6, 0x2 ;  /* 0x000000060c097c11 */ /* 0x000fe4000f8010ff */
[----:B------:R-:W-:Y:S02]  /*0940*/  LOP3.LUT R30, R30, 0x8, RZ, 0xc0, !PT ;  /* 0x000000081e1e7812 */ /* 0x000fe400078ec0ff */
[----:B------:R-:W-:Y:S02]  /*0950*/  LEA.HI.X R12, R12, UR7, R13, 0x2, P0 ;  /* 0x000000070c0c7c11 */ /* 0x000fe400080f140d */
[----:B------:R-:W-:-:S05]  /*0960*/  IADD3 R30, P0, R30, R9, RZ ;  /* 0x000000091e1e7210 */ /* 0x000fca0007f1e0ff */
[----:B------:R-:W-:Y:S01]  /*0970*/  IMAD.X R9, RZ, RZ, R12, P0 ;  /* 0x000000ffff097224 */ /* 0x000fe200000e060c */
[----:B------:R-:W-:Y:S02]  /*0980*/  IADD3 R12, P0, R30, R3, RZ ;  /* 0x000000031e0c7210 */ /* 0x000fe40007f1e0ff */
[----:B------:R-:W-:-:S03]  /*0990*/  IADD3 R30, P1, R19, R30, RZ ;  /* 0x0000001e131e7210 */ /* 0x000fc60007f3e0ff */
[----:B------:R-:W-:Y:S01]  /*09a0*/  IMAD.X R13, R9, 0x1, R17, P0 ;  /* 0x00000001090d7824 */ /* 0x000fe200000e0611 */
[----:B------:R-:W-:Y:S02]  /*09b0*/  IADD3.X R31, R20, R9, RZ, P1, !PT ;  /* 0x00000009141f7210 */ /* 0x000fe40000ffe4ff */
[----:B------:R-:W-:-:S04]  /*09c0*/  LEA R9, P0, R10, UR6, 0x2 ;  /* 0x000000060a097c11 */ /* 0x000fc8000f8010ff */
[----:B------:R-:W-:Y:S02]  /*09d0*/  LEA.HI.X R10, R10, UR7, R11, 0x2, P0 ;  /* 0x000000070a0a7c11 */ /* 0x000fe400080f140b */
[----:B------:R-:W-:-:S05]  /*09e0*/  IADD3 R32, P0, R32, R9, RZ ;  /* 0x0000000920207210 */ /* 0x000fca0007f1e0ff */
[----:B------:R-:W-:Y:S01]  /*09f0*/  IMAD.X R9, RZ, RZ, R10, P0 ;  /* 0x000000ffff097224 */ /* 0x000fe200000e060a */
[----:B------:R-:W-:Y:S02]  /*0a00*/  IADD3 R34, P0, R32, R3, RZ ;  /* 0x0000000320227210 */ /* 0x000fe40007f1e0ff */
[----:B------:R-:W-:Y:S02]  /*0a10*/  IADD3 R32, P1, R19, R32, RZ ;  /* 0x0000002013207210 */ /* 0x000fe40007f3e0ff */
[----:B------:R-:W-:-:S03]  /*0a20*/  IADD3.X R35, R9, R17, RZ, P0, !PT ;  /* 0x0000001109237210 */ /* 0x000fc600007fe4ff */
[----:B------:R-:W-:Y:S01]  /*0a30*/  IMAD.X R33, R20, 0x1, R9, P1 ;  /* 0x0000000114217824 */ /* 0x000fe200008e0609 */
[--C-:B------:R-:W-:Y:S02]  /*0a40*/  SHF.R.U32.HI R9, RZ, 0x1c, R15.reuse ;  /* 0x0000001cff097819 */ /* 0x100fe4000001160f */
[C---:B------:R-:W-:Y:S02]  /*0a50*/  LEA R10, P0, R14.reuse, UR6, 0x2 ;  /* 0x000000060e0a7c11 */ /* 0x040fe4000f8010ff */
[----:B------:R-:W-:Y:S02]  /*0a60*/  LOP3.LUT R9, R9, 0x8, RZ, 0xc0, !PT ;  /* 0x0000000809097812 */ /* 0x000fe400078ec0ff */
[----:B------:R-:W-:Y:S01]  /*0a70*/  LEA.HI.X R15, R14, UR7, R15, 0x2, P0 ;  /* 0x000000070e0f7c11 */ /* 0x000fe200080f140f */
[----:B------:R-:W-:Y:S01]  /*0a80*/  IMAD.WIDE R12, R16, 0x4, R12 ;  /* 0x00000004100c7825 */ /* 0x000fe200078e020c */
[----:B------:R-:W-:-:S04]  /*0a90*/  IADD3 R14, P0, R9, R10, RZ ;  /* 0x0000000a090e7210 */ /* 0x000fc80007f1e0ff */
[----:B------:R-:W-:Y:S01]  /*0aa0*/  IADD3.X R9, RZ, R15, RZ, P0, !PT ;  /* 0x0000000fff097210 */ /* 0x000fe200007fe4ff */
[----:B------:R1:W3:Y:S01]  /*0ab0*/  LDG.E.EL R28, desc[UR4][R12.64] ;  /* 0x000000040c1c7981 */ /* 0x0002e2000c2e1900 */
[----:B------:R-:W-:Y:S02]  /*0ac0*/  IADD3 R10, P0, R14, R3, RZ ;  /* 0x000000030e0a7210 */ /* 0x000fe40007f1e0ff */
[----:B------:R-:W-:-:S03]  /*0ad0*/  IADD3 R14, P1, R19, R14, RZ ;  /* 0x0000000e130e7210 */ /* 0x000fc60007f3e0ff */
[----:B------:R-:W-:Y:S01]  /*0ae0*/  IMAD.X R11, R9, 0x1, R17, P0 ;  /* 0x00000001090b7824 */ /* 0x000fe200000e0611 */
[----:B------:R-:W-:Y:S01]  /*0af0*/  IADD3.X R15, R20, R9, RZ, P1, !PT ;  /* 0x00000009140f7210 */ /* 0x000fe20000ffe4ff */
[----:B-1----:R-:W1:Y:S01]  /*0b00*/  LDC.64 R12, c[0x0][0x250] ;  /* 0x00009400ff0c7b82 */ /* 0x002e620000000a00 */
[----:B------:R-:W-:-:S04]  /*0b10*/  IMAD.WIDE R30, R16, 0x4, R30 ;  /* 0x00000004101e7825 */ /* 0x000fc800078e021e */
[C---:B------:R-:W-:Y:S02]  /*0b20*/  IMAD.WIDE R34, R16.reuse, 0x4, R34 ;  /* 0x0000000410227825 */ /* 0x040fe400078e0222 */
[----:B------:R-:W3:Y:S02]  /*0b30*/  LDG.E.EL R30, desc[UR4][R30.64] ;  /* 0x000000041e1e7981 */ /* 0x000ee4000c2e1900 */
[C---:B------:R-:W-:Y:S02]  /*0b40*/  IMAD.WIDE R32, R16.reuse, 0x4, R32 ;  /* 0x0000000410207825 */ /* 0x040fe400078e0220 */
[----:B------:R-:W3:Y:S02]  /*0b50*/  LDG.E.EL R34, desc[UR4][R34.64] ;  /* 0x0000000422227981 */ /* 0x000ee4000c2e1900 */
[C---:B------:R-:W-:Y:S02]  /*0b60*/  IMAD.WIDE R10, R16.reuse, 0x4, R10 ;  /* 0x00000004100a7825 */ /* 0x040fe400078e020a */
[----:B------:R-:W3:Y:S02]  /*0b70*/  LDG.E.EL R32, desc[UR4][R32.64] ;  /* 0x0000000420207981 */ /* 0x000ee4000c2e1900 */
[----:B------:R-:W-:-:S02]  /*0b80*/  IMAD.WIDE R14, R16, 0x4, R14 ;  /* 0x00000004100e7825 */ /* 0x000fc400078e020e */
[----:B------:R-:W3:Y:S04]  /*0b90*/  LDG.E.EL R10, desc[UR4][R10.64] ;  /* 0x000000040a0a7981 */ /* 0x000ee8000c2e1900 */
[----:B------:R-:W3:Y:S01]  /*0ba0*/  LDG.E.EL R14, desc[UR4][R14.64] ;  /* 0x000000040e0e7981 */ /* 0x000ee2000c2e1900 */
[----:B-1----:R-:W-:-:S04]  /*0bb0*/  IMAD.WIDE R12, R2, 0x4, R12 ;  /* 0x00000004020c7825 */ /* 0x002fc800078e020c */
[C---:B------:R-:W-:Y:S01]  /*0bc0*/  FADD R4, R21.reuse, R4 ;  /* 0x0000000415047221 */ /* 0x040fe20000000000 */
[C---:B--2---:R-:W-:Y:S01]  /*0bd0*/  FADD R9, R21.reuse, R22 ;  /* 0x0000001615097221 */ /* 0x044fe20000000000 */
[----:B------:R-:W1:Y:S01]  /*0be0*/  LDC.64 R2, c[0x0][0x210] ;  /* 0x00008400ff027b82 */ /* 0x000e620000000a00 */
[----:B------:R-:W2:Y:S02]  /*0bf0*/  LDG.E.EL R13, desc[UR4][R12.64] ;  /* 0x000000040c0d7981 */ /* 0x000ea4000c2e1900 */
[----:B------:R-:W-:Y:S01]  /*0c00*/  FADD R9, -R4, R9 ;  /* 0x0000000904097221 */ /* 0x000fe20000000100 */
[----:B----4-:R-:W-:-:S03]  /*0c10*/  FADD R17, R21, R24 ;  /* 0x0000001815117221 */ /* 0x010fc60000000000 */
[----:B------:R-:W-:Y:S01]  /*0c20*/  FFMA R5, R5, R9, R4 ;  /* 0x0000000905057223 */ /* 0x000fe20000000004 */
[----:B-----5:R-:W-:Y:S01]  /*0c30*/  FADD R9, R21, R26 ;  /* 0x0000001a15097221 */ /* 0x020fe20000000000 */
[----:B------:R-:W-:Y:S02]  /*0c40*/  FADD R4, -R18, R29 ;  /* 0x0000001d12047221 */ /* 0x000fe40000000100 */
[----:B------:R-:W-:Y:S01]  /*0c50*/  FADD R5, -R8, R5 ;  /* 0x0000000508057221 */ /* 0x000fe20000000100 */
[----:B-1----:R-:W-:-:S04]  /*0c60*/  IMAD.WIDE R2, R0, 0x4, R2 ;  /* 0x0000000400027825 */ /* 0x002fc800078e0202 */
[----:B---3--:R-:W-:-:S04]  /*0c70*/  FADD R28, R21, R28 ;  /* 0x0000001c151c7221 */ /* 0x008fc80000000000 */
[----:B------:R-:W-:-:S04]  /*0c80*/  FADD R28, -R17, R28 ;  /* 0x0000001c111c7221 */ /* 0x000fc80000000100 */
[----:B------:R-:W-:Y:S01]  /*0c90*/  FFMA R28, R6, R28, R17 ;  /* 0x0000001c061c7223 */ /* 0x000fe20000000011 */
[C---:B------:R-:W-:Y:S01]  /*0ca0*/  FADD R30, R21.reuse, R30 ;  /* 0x0000001e151e7221 */ /* 0x040fe20000000000 */
[C---:B------:R-:W-:Y:S01]  /*0cb0*/  FADD R34, R21.reuse, R34 ;  /* 0x0000002215227221 */ /* 0x040fe20000000000 */
[C---:B------:R-:W-:Y:S01]  /*0cc0*/  FADD R32, R21.reuse, R32 ;  /* 0x0000002015207221 */ /* 0x040fe20000000000 */
[C---:B------:R-:W-:Y:S01]  /*0cd0*/  FADD R11, R21.reuse, R10 ;  /* 0x0000000a150b7221 */ /* 0x040fe20000000000 */
[----:B------:R-:W-:Y:S01]  /*0ce0*/  FADD R21, R21, R14 ;  /* 0x0000000e15157221 */ /* 0x000fe20000000000 */
[----:B------:R-:W-:Y:S02]  /*0cf0*/  FADD R30, -R9, R30 ;  /* 0x0000001e091e7221 */ /* 0x000fe40000000100 */
[----:B------:R-:W-:Y:S01]  /*0d00*/  FADD R11, -R34, R11 ;  /* 0x0000000b220b7221 */ /* 0x000fe20000000100 */
[----:B------:R-:W-:Y:S01]  /*0d10*/  FADD R21, -R32, R21 ;  /* 0x0000001520157221 */ /* 0x000fe20000000100 */
[----:B------:R-:W-:-:S02]  /*0d20*/  FFMA R9, R6, R30, R9 ;  /* 0x0000001e06097223 */ /* 0x000fc40000000009 */
[C---:B------:R-:W-:Y:S01]  /*0d30*/  FFMA R34, R7.reuse, R11, R34 ;  /* 0x0000000b07227223 */ /* 0x040fe20000000022 */
[----:B------:R-:W-:Y:S01]  /*0d40*/  FFMA R21, R7, R21, R32 ;  /* 0x0000001507157223 */ /* 0x000fe20000000020 */
[----:B------:R-:W-:-:S03]  /*0d50*/  FADD R9, -R28, R9 ;  /* 0x000000091c097221 */ /* 0x000fc60000000100 */
[----:B------:R-:W-:Y:S01]  /*0d60*/  FADD R7, -R34, R21 ;  /* 0x0000001522077221 */ /* 0x000fe20000000100 */
[C---:B--2---:R-:W-:Y:S01]  /*0d70*/  FFMA R4, R13.reuse, R4, R18 ;  /* 0x000000040d047223 */ /* 0x044fe20000000012 */
[C---:B------:R-:W-:Y:S01]  /*0d80*/  FFMA R5, R13.reuse, R5, R8 ;  /* 0x000000050d057223 */ /* 0x040fe20000000008 */
[C---:B------:R-:W-:Y:S01]  /*0d90*/  FFMA R6, R13.reuse, R9, R28 ;  /* 0x000000090d067223 */ /* 0x040fe2000000001c */
[----:B------:R-:W-:-:S05]  /*0da0*/  FFMA R7, R13, R7, R34 ;  /* 0x000000070d077223 */ /* 0x000fca0000000022 */
[----:B------:R-:W-:Y:S01]  /*0db0*/  STG.E.128 desc[UR4][R2.64], R4 ;  /* 0x0000000402007986 */ /* 0x000fe2000c101d04 */
[----:B------:R-:W-:Y:S05]  /*0dc0*/  EXIT ;  /* 0x000000000000794d */ /* 0x000fea0003800000 */
.L_x_0:
[----:B------:R-:W-:-:S00]  /*0dd0*/  BRA `(.L_x_0) ;  /* 0xfffffffc00fc7947 */ /* 0x000fc0000383ffff */
[----:B------:R-:W-:-:S00]  /*0de0*/  NOP ;  /* 0x0000000000007918 */ /* 0x000fc00000000000 */
        /* <DEDUP_REMOVED lines=9> */
.L_x_1:


//--------------------- .nv.constant0.triton_poi_fused__unsafe_index_add_convolution_mul_sub_56 --------------------------
	.section	.nv.constant0.triton_poi_fused__unsafe_index_add_convolution_mul_sub_56,"a",@progbits
	.sectionflags	@""
	.align	4
.nv.constant0.triton_poi_fused__unsafe_index_add_convolution_mul_sub_56:
	.zero		604
